	.headerflags	@"EF_CUDA_TEXMODE_UNIFIED EF_CUDA_64BIT_ADDRESS EF_CUDA_ACCELERATORS EF_CUDA_SM90 EF_CUDA_VIRTUAL_SM(EF_CUDA_SM90)"
	.elftype	@"ET_EXEC"


//--------------------- .nv.info                  --------------------------
	.section	.nv.info,"",@"SHT_CUDA_INFO"
	.align	4


	//----- nvinfo : EIATTR_REGCOUNT
	.align		4
        /*0000*/ 	.byte	0x04, 0x2f
        /*0002*/ 	.short	(.L_1 - .L_0)
	.align		4
.L_0:
        /*0004*/ 	.word	index@(triton_poi_fused_avg_pool2d_9)
        /*0008*/ 	.word	0x0000001e


	//----- nvinfo : EIATTR_MIN_STACK_SIZE
	.align		4
.L_1:
        /*000c*/ 	.byte	0x04, 0x12
        /*000e*/ 	.short	(.L_3 - .L_2)
	.align		4
.L_2:
        /*0010*/ 	.word	index@(triton_poi_fused_avg_pool2d_9)
        /*0014*/ 	.word	0x00000000


	//----- nvinfo : EIATTR_FRAME_SIZE
	.align		4
.L_3:
        /*0018*/ 	.byte	0x04, 0x11
        /*001a*/ 	.short	(.L_5 - .L_4)
	.align		4
.L_4:
        /*001c*/ 	.word	index@(triton_poi_fused_avg_pool2d_9)
        /*0020*/ 	.word	0x00000000


	//----- nvinfo : EIATTR_MIN_STACK_SIZE
	.align		4
.L_5:
        /*0024*/ 	.byte	0x04, 0x12
        /*0026*/ 	.short	(.L_7 - .L_6)
	.align		4
.L_6:
        /*0028*/ 	.word	index@(triton_poi_fused_avg_pool2d_9)
        /*002c*/ 	.word	0x00000000
.L_7:


//--------------------- .nv.info.triton_poi_fused_avg_pool2d_9 --------------------------
	.section	.nv.info.triton_poi_fused_avg_pool2d_9,"",@"SHT_CUDA_INFO"
	.sectionflags	@""
	.align	4


	//----- nvinfo : EIATTR_CUDA_API_VERSION
	.align		4
        /*0000*/ 	.byte	0x04, 0x37
        /*0002*/ 	.short	(.L_9 - .L_8)
.L_8:
        /*0004*/ 	.word	0x0000007c


	//----- nvinfo : EIATTR_KPARAM_INFO
	.align		4
.L_9:
        /*0008*/ 	.byte	0x04, 0x17
        /*000a*/ 	.short	(.L_11 - .L_10)
.L_10:
        /*000c*/ 	.word	0x00000000
        /*0010*/ 	.short	0x0002
        /*0012*/ 	.short	0x0010
        /*0014*/ 	.byte	0x00, 0xf0, 0x11, 0x00


	//----- nvinfo : EIATTR_KPARAM_INFO
	.align		4
.L_11:
        /*0018*/ 	.byte	0x04, 0x17
        /*001a*/ 	.short	(.L_13 - .L_12)
.L_12:
        /*001c*/ 	.word	0x00000000
        /*0020*/ 	.short	0x0001
        /*0022*/ 	.short	0x0008
        /*0024*/ 	.byte	0x00, 0xf4, 0x21, 0x00


	//----- nvinfo : EIATTR_KPARAM_INFO
	.align		4
.L_13:
        /*0028*/ 	.byte	0x04, 0x17
        /*002a*/ 	.short	(.L_15 - .L_14)
.L_14:
        /*002c*/ 	.word	0x00000000
        /*0030*/ 	.short	0x0000
        /*0032*/ 	.short	0x0000
        /*0034*/ 	.byte	0x00, 0xf4, 0x21, 0x00


	//----- nvinfo : EIATTR_SPARSE_MMA_MASK
	.align		4
.L_15:
        /*0038*/ 	.byte	0x03, 0x50
        /*003a*/ 	.short	0x0000


	//----- nvinfo : EIATTR_MAXREG_COUNT
	.align		4
        /*003c*/ 	.byte	0x03, 0x1b
        /*003e*/ 	.short	0x00ff


	//----- nvinfo : EIATTR_EXIT_INSTR_OFFSETS
	.align		4
        /*0040*/ 	.byte	0x04, 0x1c
        /*0042*/ 	.short	(.L_17 - .L_16)


	//   ....[0]....
.L_16:
        /*0044*/ 	.word	0x00000660


	//----- nvinfo : EIATTR_REQNTID
	.align		4
.L_17:
        /*0048*/ 	.byte	0x04, 0x10
        /*004a*/ 	.short	(.L_19 - .L_18)
.L_18:
        /*004c*/ 	.word	0x00000080
        /*0050*/ 	.word	0x00000001
        /*0054*/ 	.word	0x00000001


	//----- nvinfo : EIATTR_CBANK_PARAM_SIZE
	.align		4
.L_19:
        /*0058*/ 	.byte	0x03, 0x19
        /*005a*/ 	.short	0x0014


	//----- nvinfo : EIATTR_PARAM_CBANK
	.align		4
        /*005c*/ 	.byte	0x04, 0x0a
        /*005e*/ 	.short	(.L_21 - .L_20)
	.align		4
.L_20:
        /*0060*/ 	.word	index@(.nv.constant0.triton_poi_fused_avg_pool2d_9)
        /*0064*/ 	.short	0x0210
        /*0066*/ 	.short	0x0014


	//----- nvinfo : EIATTR_SW_WAR
	.align		4
.L_21:
        /*0068*/ 	.byte	0x04, 0x36
        /*006a*/ 	.short	(.L_23 - .L_22)
.L_22:
        /*006c*/ 	.word	0x00000008
.L_23:


//--------------------- .nv.callgraph             --------------------------
	.section	.nv.callgraph,"",@"SHT_CUDA_CALLGRAPH"
	.align	4
	.sectionentsize	8
	.align		4
        /*0000*/ 	.word	0x00000000
	.align		4
        /*0004*/ 	.word	0xffffffff
	.align		4
        /*0008*/ 	.word	0x00000000
	.align		4
        /*000c*/ 	.word	0xfffffffe
	.align		4
        /*0010*/ 	.word	0x00000000
	.align		4
        /*0014*/ 	.word	0xfffffffd
	.align		4
        /*0018*/ 	.word	0x00000000
	.align		4
        /*001c*/ 	.word	0xfffffffc


//--------------------- .text.triton_poi_fused_avg_pool2d_9 --------------------------
	.section	.text.triton_poi_fused_avg_pool2d_9,"ax",@progbits
	.align	128
        .global         triton_poi_fused_avg_pool2d_9
        .type           triton_poi_fused_avg_pool2d_9,@function
        .size           triton_poi_fused_avg_pool2d_9,(.L_x_1 - triton_poi_fused_avg_pool2d_9)
        .other          triton_poi_fused_avg_pool2d_9,@"STO_CUDA_ENTRY STV_DEFAULT"
triton_poi_fused_avg_pool2d_9:
.text.triton_poi_fused_avg_pool2d_9:
[----:B------:R-:W-:Y:S01]  /*0000*/  LDC R1, c[0x0][0x28] ;  /* 0x00000a00ff017b82 */ /* 0x000fe20000000800 */
[----:B------:R-:W1:Y:S07]  /*0010*/  S2R R0, SR_TID.X ;  /* 0x0000000000007919 */ /* 0x000e6e0000002100 */
[----:B------:R-:W2:Y:S01]  /*0020*/  LDC.64 R4, c[0x0][0x210] ;  /* 0x00008400ff047b82 */ /* 0x000ea20000000a00 */
[----:B------:R-:W-:Y:S01]  /*0030*/  HFMA2.MMA R10, -RZ, RZ, 0, 0 ;  /* 0x00000000ff0a7435 */ /* 0x000fe200000001ff */
[----:B------:R-:W-:Y:S01]  /*0040*/  IMAD.MOV.U32 R13, RZ, RZ, RZ ;  /* 0x000000ffff0d7224 */ /* 0x000fe200078e00ff */
[----:B------:R-:W3:Y:S01]  /*0050*/  S2R R3, SR_CTAID.X ;  /* 0x0000000000037919 */ /* 0x000ee20000002500 */
[----:B------:R-:W-:Y:S01]  /*0060*/  ULDC.64 UR4, c[0x0][0x208] ;  /* 0x0000820000047ab9 */ /* 0x000fe20000000a00 */
[----:B-1----:R-:W-:-:S02]  /*0070*/  LOP3.LUT R0, R0, 0x7f, RZ, 0xc0, !PT ;  /* 0x0000007f00007812 */ /* 0x002fc400078ec0ff */
[----:B---3--:R-:W-:-:S03]  /*0080*/  SHF.R.S32.HI R2, RZ, 0x18, R3 ;  /* 0x00000018ff027819 */ /* 0x008fc60000011403 */
[----:B------:R-:W-:Y:S01]  /*0090*/  IMAD R0, R3, 0x80, R0 ;  /* 0x0000008003007824 */ /* 0x000fe200078e0200 */
[----:B------:R-:W-:-:S04]  /*00a0*/  SGXT R3, R2, 0x1 ;  /* 0x000000010203781a */ /* 0x000fc80000000200 */
[----:B------:R-:W-:-:S04]  /*00b0*/  LEA.HI R3, R3, R0, RZ, 0x3 ;  /* 0x0000000003037211 */ /* 0x000fc800078f18ff */
[----:B------:R-:W-:Y:S02]  /*00c0*/  SHF.R.S32.HI R2, RZ, 0x3, R3 ;  /* 0x00000003ff027819 */ /* 0x000fe40000011403 */
[----:B------:R-:W-:Y:S02]  /*00d0*/  LOP3.LUT R15, R3, 0xfffffff8, RZ, 0xc0, !PT ;  /* 0xfffffff8030f7812 */ /* 0x000fe400078ec0ff */
[----:B------:R-:W-:-:S03]  /*00e0*/  LEA.HI R6, R2, R2, RZ, 0x3 ;  /* 0x0000000202067211 */ /* 0x000fc600078f18ff */
[----:B------:R-:W-:Y:S01]  /*00f0*/  IMAD.IADD R15, R0, 0x1, -R15 ;  /* 0x00000001000f7824 */ /* 0x000fe200078e0a0f */
[----:B------:R-:W-:-:S03]  /*0100*/  LOP3.LUT R3, R6, 0xfffffff8, RZ, 0xc0, !PT ;  /* 0xfffffff806037812 */ /* 0x000fc600078ec0ff */
[C---:B------:R-:W-:Y:S01]  /*0110*/  IMAD.SHL.U32 R11, R15.reuse, 0x2, RZ ;  /* 0x000000020f0b7824 */ /* 0x040fe200078e00ff */
[----:B------:R-:W-:Y:S02]  /*0120*/  IADD3 R12, R2, -R3, RZ ;  /* 0x80000003020c7210 */ /* 0x000fe40007ffe0ff */
[----:B------:R-:W-:Y:S01]  /*0130*/  ISETP.GT.AND P1, PT, R15, RZ, PT ;  /* 0x000000ff0f00720c */ /* 0x000fe20003f24270 */
[----:B------:R-:W-:Y:S01]  /*0140*/  IMAD R7, R2, 0x20, R11 ;  /* 0x0000002002077824 */ /* 0x000fe200078e020b */
[C---:B------:R-:W-:Y:S02]  /*0150*/  ISETP.GT.AND P0, PT, R12.reuse, RZ, PT ;  /* 0x000000ff0c00720c */ /* 0x040fe40003f04270 */
[----:B------:R-:W-:Y:S01]  /*0160*/  LOP3.LUT R3, R12, R15, RZ, 0xfc, !PT ;  /* 0x0000000f0c037212 */ /* 0x000fe200078efcff */
[----:B------:R-:W-:Y:S01]  /*0170*/  VIADD R23, R7, 0xfffffff0 ;  /* 0xfffffff007177836 */ /* 0x000fe20000000000 */
[----:B------:R-:W-:Y:S01]  /*0180*/  ISETP.GT.AND P2, PT, R15, RZ, P0 ;  /* 0x000000ff0f00720c */ /* 0x000fe20000744270 */
[----:B------:R-:W-:Y:S01]  /*0190*/  VIADD R25, R7, 0xfffffff1 ;  /* 0xfffffff107197836 */ /* 0x000fe20000000000 */
[----:B------:R-:W-:Y:S01]  /*01a0*/  ISETP.GT.AND P0, PT, R15, -0x1, P0 ;  /* 0xffffffff0f00780c */ /* 0x000fe20000704270 */
[----:B--2---:R-:W-:Y:S01]  /*01b0*/  IMAD.WIDE R22, R23, 0x4, R4 ;  /* 0x0000000417167825 */ /* 0x004fe200078e0204 */
[----:B------:R-:W-:-:S02]  /*01c0*/  ISETP.GT.AND P3, PT, R3, -0x1, PT ;  /* 0xffffffff0300780c */ /* 0x000fc40003f64270 */
[----:B------:R-:W-:Y:S02]  /*01d0*/  IADD3 R3, R7, -0x11, RZ ;  /* 0xffffffef07037810 */ /* 0x000fe40007ffe0ff */
[----:B------:R-:W-:-:S03]  /*01e0*/  ISETP.GT.AND P1, PT, R12, -0x1, P1 ;  /* 0xffffffff0c00780c */ /* 0x000fc60000f24270 */
[----:B------:R-:W-:Y:S01]  /*01f0*/  IMAD.WIDE R2, R3, 0x4, R4 ;  /* 0x0000000403027825 */ /* 0x000fe200078e0204 */
[----:B------:R-:W-:-:S03]  /*0200*/  MOV R14, RZ ;  /* 0x000000ff000e7202 */ /* 0x000fc60000000f00 */
[----:B------:R-:W-:Y:S01]  /*0210*/  VIADD R27, R7, 0xffffffff ;  /* 0xffffffff071b7836 */ /* 0x000fe20000000000 */
[----:B------:R1:W2:Y:S01]  /*0220*/  @P2 LDG.E.EL R13, desc[UR4][R2.64] ;  /* 0x00000004020d2981 */ /* 0x0002a2000c2e1900 */
[--C-:B------:R-:W-:Y:S01]  /*0230*/  IMAD.WIDE R24, R25, 0x4, R4.reuse ;  /* 0x0000000419187825 */ /* 0x100fe200078e0204 */
[----:B------:R-:W-:Y:S02]  /*0240*/  CS2R R16, SRZ ;  /* 0x0000000000107805 */ /* 0x000fe4000001ff00 */
[----:B------:R3:W4:Y:S01]  /*0250*/  @P0 LDG.E.EL R10, desc[UR4][R22.64] ;  /* 0x00000004160a0981 */ /* 0x000722000c2e1900 */
[----:B------:R-:W-:-:S03]  /*0260*/  IMAD.WIDE R26, R27, 0x4, R4 ;  /* 0x000000041b1a7825 */ /* 0x000fc600078e0204 */
[----:B------:R-:W5:Y:S01]  /*0270*/  @P0 LDG.E.EL R14, desc[UR4][R24.64] ;  /* 0x00000004180e0981 */ /* 0x000f62000c2e1900 */
[----:B------:R-:W-:Y:S02]  /*0280*/  IMAD.MOV.U32 R20, RZ, RZ, RZ ;  /* 0x000000ffff147224 */ /* 0x000fe400078e00ff */
[C-C-:B------:R-:W-:Y:S01]  /*0290*/  IMAD.WIDE R8, R7.reuse, 0x4, R4.reuse ;  /* 0x0000000407087825 */ /* 0x140fe200078e0204 */
[----:B------:R-:W5:Y:S01]  /*02a0*/  @P1 LDG.E.EL R16, desc[UR4][R26.64] ;  /* 0x000000041a101981 */ /* 0x000f62000c2e1900 */
[----:B------:R-:W-:Y:S02]  /*02b0*/  CS2R R18, SRZ ;  /* 0x0000000000127805 */ /* 0x000fe4000001ff00 */
[----:B-1----:R-:W-:Y:S01]  /*02c0*/  VIADD R3, R7, 0xf ;  /* 0x0000000f07037836 */ /* 0x002fe20000000000 */
[----:B------:R-:W5:Y:S01]  /*02d0*/  @P3 LDG.E.EL R20, desc[UR4][R8.64] ;  /* 0x0000000408143981 */ /* 0x000f62000c2e1900 */
[----:B------:R-:W-:Y:S02]  /*02e0*/  IADD3 R21, R7, 0x10, RZ ;  /* 0x0000001007157810 */ /* 0x000fe40007ffe0ff */
[--C-:B------:R-:W-:Y:S01]  /*02f0*/  IMAD.WIDE R2, R3, 0x4, R4.reuse ;  /* 0x0000000403027825 */ /* 0x100fe200078e0204 */
[----:B------:R-:W5:Y:S03]  /*0300*/  @P3 LDG.E.EL R19, desc[UR4][R8.64+0x4] ;  /* 0x0000040408133981 */ /* 0x000f66000c2e1900 */
[----:B---3--:R-:W-:Y:S01]  /*0310*/  VIADD R23, R7, 0x11 ;  /* 0x0000001107177836 */ /* 0x008fe20000000000 */
[----:B------:R1:W3:Y:S01]  /*0320*/  @P1 LDG.E.EL R17, desc[UR4][R2.64] ;  /* 0x0000000402111981 */ /* 0x0002e2000c2e1900 */
[----:B------:R-:W-:-:S04]  /*0330*/  IMAD.WIDE R6, R21, 0x4, R4 ;  /* 0x0000000415067825 */ /* 0x000fc800078e0204 */
[----:B------:R-:W-:Y:S01]  /*0340*/  IMAD.MOV.U32 R21, RZ, RZ, RZ ;  /* 0x000000ffff157224 */ /* 0x000fe200078e00ff */
[----:B------:R-:W3:Y:S01]  /*0350*/  @P3 LDG.E.EL R18, desc[UR4][R6.64] ;  /* 0x0000000406123981 */ /* 0x000ee2000c2e1900 */
[----:B------:R-:W-:Y:S01]  /*0360*/  IMAD.WIDE R4, R23, 0x4, R4 ;  /* 0x0000000417047825 */ /* 0x000fe200078e0204 */
[----:B------:R-:W-:Y:S01]  /*0370*/  SHF.L.U32 R22, R12, 0x1, RZ ;  /* 0x000000010c167819 */ /* 0x000fe200000006ff */
[----:B-1----:R-:W1:Y:S03]  /*0380*/  LDC.64 R2, c[0x0][0x218] ;  /* 0x00008600ff027b82 */ /* 0x002e660000000a00 */
[----:B------:R1:W3:Y:S01]  /*0390*/  @P3 LDG.E.EL R21, desc[UR4][R4.64] ;  /* 0x0000000404153981 */ /* 0x0002e2000c2e1900 */
[----:B------:R-:W-:Y:S01]  /*03a0*/  IADD3 R8, -R11, 0x1, -R22 ;  /* 0x000000010b087810 */ /* 0x000fe20007ffe916 */
[----:B------:R-:W-:Y:S02]  /*03b0*/  IMAD.SHL.U32 R15, R15, 0x4, RZ ;  /* 0x000000040f0f7824 */ /* 0x000fe400078e00ff */
[----:B------:R-:W-:-:S02]  /*03c0*/  VIADD R11, R11, 0x2 ;  /* 0x000000020b0b7836 */ /* 0x000fc40000000000 */
[----:B------:R-:W-:Y:S01]  /*03d0*/  IMAD R8, R12, R15, R8 ;  /* 0x0000000f0c087224 */ /* 0x000fe200078e0208 */
[----:B------:R-:W-:-:S03]  /*03e0*/  IADD3 R9, -R22, RZ, RZ ;  /* 0x000000ff16097210 */ /* 0x000fc60007ffe1ff */
[C---:B------:R-:W-:Y:S02]  /*03f0*/  IMAD.IADD R8, R11.reuse, 0x1, R8 ;  /* 0x000000010b087824 */ /* 0x040fe400078e0208 */
[----:B------:R-:W-:Y:S02]  /*0400*/  VIADD R22, R22, 0x2 ;  /* 0x0000000216167836 */ /* 0x000fe40000000000 */
[----:B------:R-:W-:-:S05]  /*0410*/  IMAD R11, R11, R9, R8 ;  /* 0x000000090b0b7224 */ /* 0x000fca00078e0208 */
[----:B------:R-:W-:-:S05]  /*0420*/  IADD3 R11, R22, R11, RZ ;  /* 0x0000000b160b7210 */ /* 0x000fca0007ffe0ff */
[----:B------:R-:W-:-:S05]  /*0430*/  IMAD R11, R22, 0x2, R11 ;  /* 0x00000002160b7824 */ /* 0x000fca00078e020b */
[----:B------:R-:W-:Y:S02]  /*0440*/  I2FP.F32.S32 R11, R11 ;  /* 0x0000000b000b7245 */ /* 0x000fe40000201400 */
[----:B01----:R-:W-:-:S04]  /*0450*/  SHF.R.S32.HI R5, RZ, 0x1f, R0 ;  /* 0x0000001fff057819 */ /* 0x003fc80000011400 */
[----:B------:R-:W-:-:S04]  /*0460*/  LEA.HI R5, R5, R0, RZ, 0xc ;  /* 0x0000000005057211 */ /* 0x000fc800078f60ff */
[C---:B------:R-:W-:Y:S02]  /*0470*/  SHF.L.U32 R6, R5.reuse, 0x1, RZ ;  /* 0x0000000105067819 */ /* 0x040fe400000006ff */
[----:B------:R-:W-:Y:S02]  /*0480*/  LOP3.LUT R5, R5, 0xfffff000, RZ, 0xc0, !PT ;  /* 0xfffff00005057812 */ /* 0x000fe400078ec0ff */
[----:B------:R-:W-:-:S04]  /*0490*/  LOP3.LUT R6, R6, 0xffffe000, RZ, 0xc0, !PT ;  /* 0xffffe00006067812 */ /* 0x000fc800078ec0ff */
[----:B------:R-:W-:-:S05]  /*04a0*/  IADD3 R5, R6, R0, -R5 ;  /* 0x0000000006057210 */ /* 0x000fca0007ffe805 */
[----:B------:R-:W-:Y:S01]  /*04b0*/  IMAD.WIDE R2, R5, 0x4, R2 ;  /* 0x0000000405027825 */ /* 0x000fe200078e0202 */
[----:B--2---:R-:W-:Y:S02]  /*04c0*/  SEL R13, R13, RZ, P2 ;  /* 0x000000ff0d0d7207 */ /* 0x004fe40001000000 */
[----:B----4-:R-:W-:Y:S02]  /*04d0*/  SEL R10, R10, RZ, P0 ;  /* 0x000000ff0a0a7207 */ /* 0x010fe40000000000 */
[----:B-----5:R-:W-:-:S03]  /*04e0*/  SEL R14, R14, RZ, P0 ;  /* 0x000000ff0e0e7207 */ /* 0x020fc60000000000 */
[----:B------:R-:W-:Y:S01]  /*04f0*/  FADD R13, R13, R10 ;  /* 0x0000000a0d0d7221 */ /* 0x000fe20000000000 */
[----:B------:R-:W-:Y:S02]  /*0500*/  FSETP.GT.AND P0, PT, |R11|, 8.50705917302346158658e+37, PT ;  /* 0x7e8000000b00780b */ /* 0x000fe40003f04200 */
[----:B------:R-:W-:Y:S01]  /*0510*/  SEL R16, R16, RZ, P1 ;  /* 0x000000ff10107207 */ /* 0x000fe20000800000 */
[----:B------:R-:W-:Y:S01]  /*0520*/  FADD R13, R13, R14 ;  /* 0x0000000e0d0d7221 */ /* 0x000fe20000000000 */
[----:B------:R-:W-:Y:S02]  /*0530*/  FSETP.GEU.AND P2, PT, |R11|, 1.175494350822287508e-38, PT ;  /* 0x008000000b00780b */ /* 0x000fe40003f4e200 */
[----:B------:R-:W-:Y:S01]  /*0540*/  SEL R20, R20, RZ, P3 ;  /* 0x000000ff14147207 */ /* 0x000fe20001800000 */
[----:B------:R-:W-:Y:S01]  /*0550*/  FADD R13, R13, R16 ;  /* 0x000000100d0d7221 */ /* 0x000fe20000000000 */
[----:B------:R-:W-:-:S03]  /*0560*/  SEL R19, R19, RZ, P3 ;  /* 0x000000ff13137207 */ /* 0x000fc60001800000 */
[----:B------:R-:W-:Y:S01]  /*0570*/  FADD R20, R13, R20 ;  /* 0x000000140d147221 */ /* 0x000fe20000000000 */
[----:B---3--:R-:W-:-:S03]  /*0580*/  SEL R17, R17, RZ, P1 ;  /* 0x000000ff11117207 */ /* 0x008fc60000800000 */
[----:B------:R-:W-:Y:S01]  /*0590*/  FADD R20, R20, R19 ;  /* 0x0000001314147221 */ /* 0x000fe20000000000 */
[----:B------:R-:W-:-:S03]  /*05a0*/  @P0 FMUL R11, R11, 0.25 ;  /* 0x3e8000000b0b0820 */ /* 0x000fc60000400000 */
[----:B------:R-:W-:Y:S01]  /*05b0*/  FADD R17, R20, R17 ;  /* 0x0000001114117221 */ /* 0x000fe20000000000 */
[----:B------:R-:W-:Y:S01]  /*05c0*/  SEL R18, R18, RZ, P3 ;  /* 0x000000ff12127207 */ /* 0x000fe20001800000 */
[----:B------:R-:W-:-:S04]  /*05d0*/  @!P2 FMUL R11, R11, 16777216 ;  /* 0x4b8000000b0ba820 */ /* 0x000fc80000400000 */
[----:B------:R-:W-:Y:S01]  /*05e0*/  FADD R18, R17, R18 ;  /* 0x0000001211127221 */ /* 0x000fe20000000000 */
[----:B------:R-:W-:Y:S01]  /*05f0*/  SEL R21, R21, RZ, P3 ;  /* 0x000000ff15157207 */ /* 0x000fe20001800000 */
[----:B------:R-:W0:Y:S04]  /*0600*/  MUFU.RCP R4, R11 ;  /* 0x0000000b00047308 */ /* 0x000e280000001000 */
[----:B------:R-:W-:-:S04]  /*0610*/  FADD R21, R18, R21 ;  /* 0x0000001512157221 */ /* 0x000fc80000000000 */
[----:B------:R-:W-:-:S04]  /*0620*/  @P0 FMUL R21, R21, 0.25 ;  /* 0x3e80000015150820 */ /* 0x000fc80000400000 */
[----:B------:R-:W-:-:S04]  /*0630*/  @!P2 FMUL R21, R21, 16777216 ;  /* 0x4b8000001515a820 */ /* 0x000fc80000400000 */
[----:B0-----:R-:W-:-:S05]  /*0640*/  FMUL R21, R4, R21 ;  /* 0x0000001504157220 */ /* 0x001fca0000400000 */
[----:B------:R-:W-:Y:S01]  /*0650*/  STG.E desc[UR4][R2.64], R21 ;  /* 0x0000001502007986 */ /* 0x000fe2000c101904 */
[----:B------:R-:W-:Y:S05]  /*0660*/  EXIT ;  /* 0x000000000000794d */ /* 0x000fea0003800000 */
.L_x_0:
[----:B------:R-:W-:-:S00]  /*0670*/  BRA `(.L_x_0) ;  /* 0xfffffffc00fc7947 */ /* 0x000fc0000383ffff */
[----:B------:R-:W-:-:S00]  /*0680*/  NOP ;  /* 0x0000000000007918 */ /* 0x000fc00000000000 */
[----:B------:R-:W-:-:S00]  /*0690*/  NOP ;  /* 0x0000000000007918 */ /* 0x000fc00000000000 */
[----:B------:R-:W-:-:S00]  /*06a0*/  NOP ;  /* 0x0000000000007918 */ /* 0x000fc00000000000 */
[----:B------:R-:W-:-:S00]  /*06b0*/  NOP ;  /* 0x0000000000007918 */ /* 0x000fc00000000000 */
[----:B------:R-:W-:-:S00]  /*06c0*/  NOP ;  /* 0x0000000000007918 */ /* 0x000fc00000000000 */
[----:B------:R-:W-:-:S00]  /*06d0*/  NOP ;  /* 0x0000000000007918 */ /* 0x000fc00000000000 */
[----:B------:R-:W-:-:S00]  /*06e0*/  NOP ;  /* 0x0000000000007918 */ /* 0x000fc00000000000 */
[----:B------:R-:W-:-:S00]  /*06f0*/  NOP ;  /* 0x0000000000007918 */ /* 0x000fc00000000000 */
.L_x_1:


//--------------------- .nv.constant0.triton_poi_fused_avg_pool2d_9 --------------------------
	.section	.nv.constant0.triton_poi_fused_avg_pool2d_9,"a",@progbits
	.sectionflags	@""
	.align	4
.nv.constant0.triton_poi_fused_avg_pool2d_9:
	.zero		548
